//
// Generated by NVIDIA NVVM Compiler
//
// Compiler Build ID: CL-36424714
// Cuda compilation tools, release 13.0, V13.0.88
// Based on NVVM 20.0.0
//

.version 9.0
.target sm_100
.address_size 64

	// .globl	_Z19slidingWindowKernelPKiPii
.extern .shared .align 16 .b8 s_data[];

.visible .entry _Z19slidingWindowKernelPKiPii(
	.param .u64 .ptr .align 1 _Z19slidingWindowKernelPKiPii_param_0,
	.param .u64 .ptr .align 1 _Z19slidingWindowKernelPKiPii_param_1,
	.param .u32 _Z19slidingWindowKernelPKiPii_param_2
)
{
	.reg .pred 	%p<6>;
	.reg .b32 	%r<17>;
	.reg .b64 	%rd<9>;

	ld.param.u64 	%rd3, [_Z19slidingWindowKernelPKiPii_param_0];
	ld.param.u64 	%rd2, [_Z19slidingWindowKernelPKiPii_param_1];
	ld.param.u32 	%r5, [_Z19slidingWindowKernelPKiPii_param_2];
	cvta.to.global.u64 	%rd4, %rd3;
	mov.u32 	%r6, %ctaid.x;
	mov.u32 	%r1, %ntid.x;
	mov.u32 	%r2, %tid.x;
	mad.lo.s32 	%r3, %r6, %r1, %r2;
	setp.ge.s32 	%p1, %r3, %r5;
	mul.wide.s32 	%rd5, %r3, 4;
	add.s64 	%rd1, %rd4, %rd5;
	shl.b32 	%r7, %r2, 2;
	mov.u32 	%r8, s_data;
	add.s32 	%r4, %r8, %r7;
	@%p1 bra 	$L__BB0_2;
	ld.global.u32 	%r9, [%rd1];
	st.shared.u32 	[%r4], %r9;
$L__BB0_2:
	add.s32 	%r10, %r1, -1;
	setp.ne.s32 	%p2, %r2, %r10;
	add.s32 	%r11, %r3, 1;
	setp.ge.s32 	%p3, %r11, %r5;
	or.pred  	%p4, %p2, %p3;
	@%p4 bra 	$L__BB0_4;
	ld.global.u32 	%r12, [%rd1+4];
	st.shared.u32 	[%r4+4], %r12;
$L__BB0_4:
	bar.sync 	0;
	add.s32 	%r13, %r5, -1;
	setp.ge.s32 	%p5, %r3, %r13;
	@%p5 bra 	$L__BB0_6;
	ld.shared.u32 	%r14, [%r4];
	ld.shared.u32 	%r15, [%r4+4];
	add.s32 	%r16, %r15, %r14;
	cvta.to.global.u64 	%rd6, %rd2;
	add.s64 	%rd8, %rd6, %rd5;
	st.global.u32 	[%rd8], %r16;
$L__BB0_6:
	ret;

}


// ===== COMPILED SASS (sm_100) =====

	.target	sm_100

	.elftype	@"ET_EXEC"


//--------------------- .note.nv.tkinfo           --------------------------
	.section	.note.nv.tkinfo,"",@"SHT_NOTE"
	.sectionflags	@"SHF_NOTE_NV_TKINFO"
	.tkinfo
        /*0018*/ 	.word	0x00000002
        /*0030*/ 	.string	""
        /*0030*/ 	.string	"ptxas"
        /*0030*/ 	.string	"Cuda compilation tools, release 13.0, V13.0.88"
        /*0030*/ 	.string	"Build cuda_13.0.r13.0/compiler.36424714_0"
        /*0030*/ 	.string	"-arch sm_100 -m 64 "



//--------------------- .note.nv.cuinfo           --------------------------
	.section	.note.nv.cuinfo,"",@"SHT_NOTE"
	.sectionflags	@"SHF_NOTE_NV_CUINFO"
        /*0018*/ 	.short	0x0002
        /*001a*/ 	.short	0x0064
        /*001c*/ 	.short	0x0082
	.zero		2


//--------------------- .nv.info                  --------------------------
	.section	.nv.info,"",@"SHT_CUDA_INFO"
	.align	4


	//----- nvinfo : EIATTR_REGCOUNT
	.align		4
        /*0000*/ 	.byte	0x04, 0x2f
        /*0002*/ 	.short	(.L_1 - .L_0)
	.align		4
.L_0:
        /*0004*/ 	.word	index@(_Z19slidingWindowKernelPKiPii)
        /*0008*/ 	.word	0x0000000e


	//----- nvinfo : EIATTR_FRAME_SIZE
	.align		4
.L_1:
        /*000c*/ 	.byte	0x04, 0x11
        /*000e*/ 	.short	(.L_3 - .L_2)
	.align		4
.L_2:
        /*0010*/ 	.word	index@(_Z19slidingWindowKernelPKiPii)
        /*0014*/ 	.word	0x00000000


	//----- nvinfo : EIATTR_MIN_STACK_SIZE
	.align		4
.L_3:
        /*0018*/ 	.byte	0x04, 0x12
        /*001a*/ 	.short	(.L_5 - .L_4)
	.align		4
.L_4:
        /*001c*/ 	.word	index@(_Z19slidingWindowKernelPKiPii)
        /*0020*/ 	.word	0x00000000
.L_5:


//--------------------- .nv.compat                --------------------------
	.section	.nv.compat,"",@"SHT_CUDA_COMPAT_INFO"
	.align	4
        /*0000*/ 	.byte	0x02, 0x09, 0x00, 0x00, 0x02, 0x02, 0x01, 0x00, 0x02, 0x05, 0x05, 0x00, 0x03, 0x07, 0x01, 0x01
        /*0010*/ 	.byte	0x02, 0x03, 0x00, 0x00, 0x02, 0x06, 0x01, 0x00, 0x04, 0x0b, 0x08, 0x00, 0x09, 0x00, 0x00, 0x00
        /*0020*/ 	.byte	0x00, 0x00, 0x00, 0x00


//--------------------- .nv.info._Z19slidingWindowKernelPKiPii --------------------------
	.section	.nv.info._Z19slidingWindowKernelPKiPii,"",@"SHT_CUDA_INFO"
	.sectionflags	@""
	.align	4


	//----- nvinfo : EIATTR_CUDA_API_VERSION
	.align		4
        /*0000*/ 	.byte	0x04, 0x37
        /*0002*/ 	.short	(.L_7 - .L_6)
.L_6:
        /*0004*/ 	.word	0x00000082


	//----- nvinfo : EIATTR_KPARAM_INFO
	.align		4
.L_7:
        /*0008*/ 	.byte	0x04, 0x17
        /*000a*/ 	.short	(.L_9 - .L_8)
.L_8:
        /*000c*/ 	.word	0x00000000
        /*0010*/ 	.short	0x0002
        /*0012*/ 	.short	0x0010
        /*0014*/ 	.byte	0x00, 0xf0, 0x11, 0x00


	//----- nvinfo : EIATTR_KPARAM_INFO
	.align		4
.L_9:
        /*0018*/ 	.byte	0x04, 0x17
        /*001a*/ 	.short	(.L_11 - .L_10)
.L_10:
        /*001c*/ 	.word	0x00000000
        /*0020*/ 	.short	0x0001
        /*0022*/ 	.short	0x0008
        /*0024*/ 	.byte	0x00, 0xf5, 0x21, 0x00


	//----- nvinfo : EIATTR_KPARAM_INFO
	.align		4
.L_11:
        /*0028*/ 	.byte	0x04, 0x17
        /*002a*/ 	.short	(.L_13 - .L_12)
.L_12:
        /*002c*/ 	.word	0x00000000
        /*0030*/ 	.short	0x0000
        /*0032*/ 	.short	0x0000
        /*0034*/ 	.byte	0x00, 0xf5, 0x21, 0x00


	//----- nvinfo : EIATTR_SPARSE_MMA_MASK
	.align		4
.L_13:
        /*0038*/ 	.byte	0x03, 0x50
        /*003a*/ 	.short	0x0000


	//----- nvinfo : EIATTR_MAXREG_COUNT
	.align		4
        /*003c*/ 	.byte	0x03, 0x1b
        /*003e*/ 	.short	0x00ff


	//----- nvinfo : EIATTR_NUM_BARRIERS
	.align		4
        /*0040*/ 	.byte	0x02, 0x4c
        /*0042*/ 	.byte	0x01
	.zero		1


	//----- nvinfo : EIATTR_MERCURY_ISA_VERSION
	.align		4
        /*0044*/ 	.byte	0x03, 0x5f
        /*0046*/ 	.short	0x0101


	//----- nvinfo : EIATTR_VRC_CTA_INIT_COUNT
	.align		4
        /*0048*/ 	.byte	0x02, 0x4a
	.zero		1
	.zero		1


	//----- nvinfo : EIATTR_EXIT_INSTR_OFFSETS
	.align		4
        /*004c*/ 	.byte	0x04, 0x1c
        /*004e*/ 	.short	(.L_15 - .L_14)


	//   ....[0]....
.L_14:
        /*0050*/ 	.word	0x00000190


	//   ....[1]....
        /*0054*/ 	.word	0x00000200


	//----- nvinfo : EIATTR_CBANK_PARAM_SIZE
	.align		4
.L_15:
        /*0058*/ 	.byte	0x03, 0x19
        /*005a*/ 	.short	0x0014


	//----- nvinfo : EIATTR_PARAM_CBANK
	.align		4
        /*005c*/ 	.byte	0x04, 0x0a
        /*005e*/ 	.short	(.L_17 - .L_16)
	.align		4
.L_16:
        /*0060*/ 	.word	index@(.nv.constant0._Z19slidingWindowKernelPKiPii)
        /*0064*/ 	.short	0x0380
        /*0066*/ 	.short	0x0014


	//----- nvinfo : EIATTR_SW_WAR
	.align		4
.L_17:
        /*0068*/ 	.byte	0x04, 0x36
        /*006a*/ 	.short	(.L_19 - .L_18)
.L_18:
        /*006c*/ 	.word	0x00000008
.L_19:


//--------------------- .nv.callgraph             --------------------------
	.section	.nv.callgraph,"",@"SHT_CUDA_CALLGRAPH"
	.align	4
	.sectionentsize	8
	.align		4
        /*0000*/ 	.word	0x00000000
	.align		4
        /*0004*/ 	.word	0xffffffff
	.align		4
        /*0008*/ 	.word	0x00000000
	.align		4
        /*000c*/ 	.word	0xfffffffe
	.align		4
        /*0010*/ 	.word	0x00000000
	.align		4
        /*0014*/ 	.word	0xfffffffd
	.align		4
        /*0018*/ 	.word	0x00000000
	.align		4
        /*001c*/ 	.word	0xfffffffc


//--------------------- .text._Z19slidingWindowKernelPKiPii --------------------------
	.section	.text._Z19slidingWindowKernelPKiPii,"ax",@progbits
	.align	128
        .global         _Z19slidingWindowKernelPKiPii
        .type           _Z19slidingWindowKernelPKiPii,@function
        .size           _Z19slidingWindowKernelPKiPii,(.L_x_1 - _Z19slidingWindowKernelPKiPii)
        .other          _Z19slidingWindowKernelPKiPii,@"STO_CUDA_ENTRY STV_DEFAULT"
_Z19slidingWindowKernelPKiPii:
.text._Z19slidingWindowKernelPKiPii:
[----:B------:R-:W-:Y:S01]  /*0000*/  LDC R1, c[0x0][0x37c] ;  /* 0x0000df00ff017b82 */ /* 0x000fe20000000800 */
[----:B------:R-:W0:Y:S07]  /*0010*/  S2R R11, SR_TID.X ;  /* 0x00000000000b7919 */ /* 0x000e2e0000002100 */
[----:B------:R-:W0:Y:S01]  /*0020*/  S2UR UR4, SR_CTAID.X ;  /* 0x00000000000479c3 */ /* 0x000e220000002500 */
[----:B------:R-:W1:Y:S01]  /*0030*/  LDCU UR5, c[0x0][0x390] ;  /* 0x00007200ff0577ac */ /* 0x000e620008000800 */
[----:B------:R-:W2:Y:S06]  /*0040*/  LDCU.64 UR8, c[0x0][0x358] ;  /* 0x00006b00ff0877ac */ /* 0x000eac0008000a00 */
[----:B------:R-:W0:Y:S08]  /*0050*/  LDC R0, c[0x0][0x360] ;  /* 0x0000d800ff007b82 */ /* 0x000e300000000800 */
[----:B------:R-:W3:Y:S01]  /*0060*/  LDC.64 R2, c[0x0][0x380] ;  /* 0x0000e000ff027b82 */ /* 0x000ee20000000a00 */
[C---:B0-----:R-:W-:Y:S01]  /*0070*/  IMAD R5, R0.reuse, UR4, R11 ;  /* 0x0000000400057c24 */ /* 0x041fe2000f8e020b */
[----:B------:R-:W-:-:S03]  /*0080*/  IADD3 R0, PT, PT, R0, -0x1, RZ ;  /* 0xffffffff00007810 */ /* 0x000fc60007ffe0ff */
[C---:B------:R-:W-:Y:S01]  /*0090*/  VIADD R4, R5.reuse, 0x1 ;  /* 0x0000000105047836 */ /* 0x040fe20000000000 */
[C---:B-1----:R-:W-:Y:S01]  /*00a0*/  ISETP.GE.AND P1, PT, R5.reuse, UR5, PT ;  /* 0x0000000505007c0c */ /* 0x042fe2000bf26270 */
[----:B---3--:R-:W-:-:S03]  /*00b0*/  IMAD.WIDE R2, R5, 0x4, R2 ;  /* 0x0000000405027825 */ /* 0x008fc600078e0202 */
[----:B------:R-:W-:-:S04]  /*00c0*/  ISETP.GE.AND P0, PT, R4, UR5, PT ;  /* 0x0000000504007c0c */ /* 0x000fc8000bf06270 */
[----:B------:R-:W-:-:S05]  /*00d0*/  ISETP.NE.OR P0, PT, R11, R0, P0 ;  /* 0x000000000b00720c */ /* 0x000fca0000705670 */
[----:B--2---:R-:W2:Y:S08]  /*00e0*/  @!P1 LDG.E R7, desc[UR8][R2.64] ;  /* 0x0000000802079981 */ /* 0x004eb0000c1e1900 */
[----:B------:R-:W3:Y:S01]  /*00f0*/  @!P0 LDG.E R9, desc[UR8][R2.64+0x4] ;  /* 0x0000040802098981 */ /* 0x000ee2000c1e1900 */
[----:B------:R-:W0:Y:S01]  /*0100*/  S2UR UR6, SR_CgaCtaId ;  /* 0x00000000000679c3 */ /* 0x000e220000008800 */
[----:B------:R-:W-:Y:S01]  /*0110*/  UMOV UR4, 0x400 ;  /* 0x0000040000047882 */ /* 0x000fe20000000000 */
[----:B------:R-:W-:-:S06]  /*0120*/  UIADD3 UR5, UPT, UPT, UR5, -0x1, URZ ;  /* 0xffffffff05057890 */ /* 0x000fcc000fffe0ff */
[----:B------:R-:W-:Y:S01]  /*0130*/  ISETP.GE.AND P2, PT, R5, UR5, PT ;  /* 0x0000000505007c0c */ /* 0x000fe2000bf46270 */
[----:B0-----:R-:W-:-:S06]  /*0140*/  ULEA UR4, UR6, UR4, 0x18 ;  /* 0x0000000406047291 */ /* 0x001fcc000f8ec0ff */
[----:B------:R-:W-:-:S05]  /*0150*/  LEA R0, R11, UR4, 0x2 ;  /* 0x000000040b007c11 */ /* 0x000fca000f8e10ff */
[----:B--2---:R0:W-:Y:S04]  /*0160*/  @!P1 STS [R0], R7 ;  /* 0x0000000700009388 */ /* 0x0041e80000000800 */
[----:B---3--:R0:W-:Y:S01]  /*0170*/  @!P0 STS [R0+0x4], R9 ;  /* 0x0000040900008388 */ /* 0x0081e20000000800 */
[----:B------:R-:W-:Y:S06]  /*0180*/  BAR.SYNC.DEFER_BLOCKING 0x0 ;  /* 0x0000000000007b1d */ /* 0x000fec0000010000 */
[----:B------:R-:W-:Y:S05]  /*0190*/  @P2 EXIT ;  /* 0x000000000000294d */ /* 0x000fea0003800000 */
[----:B------:R-:W-:Y:S01]  /*01a0*/  LDS R4, [R0] ;  /* 0x0000000000047984 */ /* 0x000fe20000000800 */
[----:B------:R-:W1:Y:S03]  /*01b0*/  LDC.64 R2, c[0x0][0x388] ;  /* 0x0000e200ff027b82 */ /* 0x000e660000000a00 */
[----:B0-----:R-:W0:Y:S01]  /*01c0*/  LDS R7, [R0+0x4] ;  /* 0x0000040000077984 */ /* 0x001e220000000800 */
[----:B-1----:R-:W-:-:S04]  /*01d0*/  IMAD.WIDE R2, R5, 0x4, R2 ;  /* 0x0000000405027825 */ /* 0x002fc800078e0202 */
[----:B0-----:R-:W-:-:S05]  /*01e0*/  IMAD.IADD R7, R4, 0x1, R7 ;  /* 0x0000000104077824 */ /* 0x001fca00078e0207 */
[----:B------:R-:W-:Y:S01]  /*01f0*/  STG.E desc[UR8][R2.64], R7 ;  /* 0x0000000702007986 */ /* 0x000fe2000c101908 */
[----:B------:R-:W-:Y:S05]  /*0200*/  EXIT ;  /* 0x000000000000794d */ /* 0x000fea0003800000 */
.L_x_0:
[----:B------:R-:W-:-:S00]  /*0210*/  BRA `(.L_x_0) ;  /* 0xfffffffc00fc7947 */ /* 0x000fc0000383ffff */
[----:B------:R-:W-:-:S00]  /*0220*/  NOP ;  /* 0x0000000000007918 */ /* 0x000fc00000000000 */
        /* <DEDUP_REMOVED lines=13> */
.L_x_1:


//--------------------- .nv.shared._Z19slidingWindowKernelPKiPii --------------------------
	.section	.nv.shared._Z19slidingWindowKernelPKiPii,"aw",@nobits
	.sectionflags	@""
	.align	16
	.zero		1024


//--------------------- .nv.shared.reserved.0     --------------------------
	.section	.nv.shared.reserved.0,"aw",@nobits
	.weak		__nv_reservedSMEM_offset_0_alias
	.size		__nv_reservedSMEM_offset_0_alias, 0, 64
	.other		__nv_reservedSMEM_offset_0_alias,@"STO_CUDA_RESERVED_SHARED STV_DEFAULT"
__nv_reservedSMEM_offset_0_alias:
	.zero		0
	.zero		64


//--------------------- .nv.constant0._Z19slidingWindowKernelPKiPii --------------------------
	.section	.nv.constant0._Z19slidingWindowKernelPKiPii,"a",@progbits
	.sectionflags	@""
	.align	4
.nv.constant0._Z19slidingWindowKernelPKiPii:
	.zero		916


//--------------------- SYMBOLS --------------------------

	.type		.nv.reservedSmem.offset0,@object
	.size		.nv.reservedSmem.offset0,0x4
	.type		.nv.reservedSmem.cap,@object
	.size		.nv.reservedSmem.cap,0x4
